	.headerflags	@"EF_CUDA_TEXMODE_UNIFIED EF_CUDA_64BIT_ADDRESS EF_CUDA_ACCELERATORS EF_CUDA_SM90 EF_CUDA_VIRTUAL_SM(EF_CUDA_SM90)"
	.elftype	@"ET_EXEC"


//--------------------- .nv.info                  --------------------------
	.section	.nv.info,"",@"SHT_CUDA_INFO"
	.align	4


	//----- nvinfo : EIATTR_REGCOUNT
	.align		4
        /*0000*/ 	.byte	0x04, 0x2f
        /*0002*/ 	.short	(.L_1 - .L_0)
	.align		4
.L_0:
        /*0004*/ 	.word	index@(triton_poi_fused_max_pool2d_with_indices_15)
        /*0008*/ 	.word	0x00000028


	//----- nvinfo : EIATTR_MIN_STACK_SIZE
	.align		4
.L_1:
        /*000c*/ 	.byte	0x04, 0x12
        /*000e*/ 	.short	(.L_3 - .L_2)
	.align		4
.L_2:
        /*0010*/ 	.word	index@(triton_poi_fused_max_pool2d_with_indices_15)
        /*0014*/ 	.word	0x00000008


	//----- nvinfo : EIATTR_FRAME_SIZE
	.align		4
.L_3:
        /*0018*/ 	.byte	0x04, 0x11
        /*001a*/ 	.short	(.L_5 - .L_4)
	.align		4
.L_4:
        /*001c*/ 	.word	index@(triton_poi_fused_max_pool2d_with_indices_15)
        /*0020*/ 	.word	0x00000008


	//----- nvinfo : EIATTR_MIN_STACK_SIZE
	.align		4
.L_5:
        /*0024*/ 	.byte	0x04, 0x12
        /*0026*/ 	.short	(.L_7 - .L_6)
	.align		4
.L_6:
        /*0028*/ 	.word	index@(triton_poi_fused_max_pool2d_with_indices_15)
        /*002c*/ 	.word	0x00000008
.L_7:


//--------------------- .nv.info.triton_poi_fused_max_pool2d_with_indices_15 --------------------------
	.section	.nv.info.triton_poi_fused_max_pool2d_with_indices_15,"",@"SHT_CUDA_INFO"
	.sectionflags	@""
	.align	4


	//----- nvinfo : EIATTR_CUDA_API_VERSION
	.align		4
        /*0000*/ 	.byte	0x04, 0x37
        /*0002*/ 	.short	(.L_9 - .L_8)
.L_8:
        /*0004*/ 	.word	0x0000007c


	//----- nvinfo : EIATTR_KPARAM_INFO
	.align		4
.L_9:
        /*0008*/ 	.byte	0x04, 0x17
        /*000a*/ 	.short	(.L_11 - .L_10)
.L_10:
        /*000c*/ 	.word	0x00000000
        /*0010*/ 	.short	0x0003
        /*0012*/ 	.short	0x0018
        /*0014*/ 	.byte	0x00, 0xf0, 0x11, 0x00


	//----- nvinfo : EIATTR_KPARAM_INFO
	.align		4
.L_11:
        /*0018*/ 	.byte	0x04, 0x17
        /*001a*/ 	.short	(.L_13 - .L_12)
.L_12:
        /*001c*/ 	.word	0x00000000
        /*0020*/ 	.short	0x0002
        /*0022*/ 	.short	0x0010
        /*0024*/ 	.byte	0x00, 0xf4, 0x21, 0x00


	//----- nvinfo : EIATTR_KPARAM_INFO
	.align		4
.L_13:
        /*0028*/ 	.byte	0x04, 0x17
        /*002a*/ 	.short	(.L_15 - .L_14)
.L_14:
        /*002c*/ 	.word	0x00000000
        /*0030*/ 	.short	0x0001
        /*0032*/ 	.short	0x0008
        /*0034*/ 	.byte	0x00, 0xf4, 0x21, 0x00


	//----- nvinfo : EIATTR_KPARAM_INFO
	.align		4
.L_15:
        /*0038*/ 	.byte	0x04, 0x17
        /*003a*/ 	.short	(.L_17 - .L_16)
.L_16:
        /*003c*/ 	.word	0x00000000
        /*0040*/ 	.short	0x0000
        /*0042*/ 	.short	0x0000
        /*0044*/ 	.byte	0x00, 0xf4, 0x21, 0x00


	//----- nvinfo : EIATTR_SPARSE_MMA_MASK
	.align		4
.L_17:
        /*0048*/ 	.byte	0x03, 0x50
        /*004a*/ 	.short	0x0000


	//----- nvinfo : EIATTR_MAXREG_COUNT
	.align		4
        /*004c*/ 	.byte	0x03, 0x1b
        /*004e*/ 	.short	0x00ff


	//----- nvinfo : EIATTR_EXIT_INSTR_OFFSETS
	.align		4
        /*0050*/ 	.byte	0x04, 0x1c
        /*0052*/ 	.short	(.L_19 - .L_18)


	//   ....[0]....
.L_18:
        /*0054*/ 	.word	0x000011d0


	//   ....[1]....
        /*0058*/ 	.word	0x000011f0


	//----- nvinfo : EIATTR_REQNTID
	.align		4
.L_19:
        /*005c*/ 	.byte	0x04, 0x10
        /*005e*/ 	.short	(.L_21 - .L_20)
.L_20:
        /*0060*/ 	.word	0x00000080
        /*0064*/ 	.word	0x00000001
        /*0068*/ 	.word	0x00000001


	//----- nvinfo : EIATTR_CBANK_PARAM_SIZE
	.align		4
.L_21:
        /*006c*/ 	.byte	0x03, 0x19
        /*006e*/ 	.short	0x001c


	//----- nvinfo : EIATTR_PARAM_CBANK
	.align		4
        /*0070*/ 	.byte	0x04, 0x0a
        /*0072*/ 	.short	(.L_23 - .L_22)
	.align		4
.L_22:
        /*0074*/ 	.word	index@(.nv.constant0.triton_poi_fused_max_pool2d_with_indices_15)
        /*0078*/ 	.short	0x0210
        /*007a*/ 	.short	0x001c


	//----- nvinfo : EIATTR_SW_WAR
	.align		4
.L_23:
        /*007c*/ 	.byte	0x04, 0x36
        /*007e*/ 	.short	(.L_25 - .L_24)
.L_24:
        /*0080*/ 	.word	0x00000008
.L_25:


//--------------------- .nv.callgraph             --------------------------
	.section	.nv.callgraph,"",@"SHT_CUDA_CALLGRAPH"
	.align	4
	.sectionentsize	8
	.align		4
        /*0000*/ 	.word	0x00000000
	.align		4
        /*0004*/ 	.word	0xffffffff
	.align		4
        /*0008*/ 	.word	0x00000000
	.align		4
        /*000c*/ 	.word	0xfffffffe
	.align		4
        /*0010*/ 	.word	0x00000000
	.align		4
        /*0014*/ 	.word	0xfffffffd
	.align		4
        /*0018*/ 	.word	0x00000000
	.align		4
        /*001c*/ 	.word	0xfffffffc


//--------------------- .text.triton_poi_fused_max_pool2d_with_indices_15 --------------------------
	.section	.text.triton_poi_fused_max_pool2d_with_indices_15,"ax",@progbits
	.sectionflags	@"SHF_BARRIERS=1"
	.align	128
        .global         triton_poi_fused_max_pool2d_with_indices_15
        .type           triton_poi_fused_max_pool2d_with_indices_15,@function
        .size           triton_poi_fused_max_pool2d_with_indices_15,(.L_x_1 - triton_poi_fused_max_pool2d_with_indices_15)
        .other          triton_poi_fused_max_pool2d_with_indices_15,@"STO_CUDA_ENTRY STV_DEFAULT"
triton_poi_fused_max_pool2d_with_indices_15:
.text.triton_poi_fused_max_pool2d_with_indices_15:
[----:B------:R-:W0:Y:S01]  /*0000*/  LDC R1, c[0x0][0x28] ;  /* 0x00000a00ff017b82 */ /* 0x000e220000000800 */
[----:B------:R-:W1:Y:S07]  /*0010*/  S2R R37, SR_TID.X ;  /* 0x0000000000257919 */ /* 0x000e6e0000002100 */
[----:B------:R-:W2:Y:S01]  /*0020*/  LDC.64 R30, c[0x0][0x210] ;  /* 0x00008400ff1e7b82 */ /* 0x000ea20000000a00 */
[----:B------:R-:W-:Y:S01]  /*0030*/  ULDC.64 UR4, c[0x0][0x210] ;  /* 0x0000840000047ab9 */ /* 0x000fe20000000a00 */
[----:B------:R-:W-:Y:S01]  /*0040*/  CS2R R16, SRZ ;  /* 0x0000000000107805 */ /* 0x000fe2000001ff00 */
[----:B------:R-:W3:Y:S01]  /*0050*/  S2R R6, SR_CTAID.X ;  /* 0x0000000000067919 */ /* 0x000ee20000002500 */
[----:B------:R-:W-:-:S02]  /*0060*/  CS2R R18, SRZ ;  /* 0x0000000000127805 */ /* 0x000fc4000001ff00 */
[----:B------:R-:W-:Y:S02]  /*0070*/  CS2R R12, SRZ ;  /* 0x00000000000c7805 */ /* 0x000fe4000001ff00 */
[----:B------:R-:W-:Y:S01]  /*0080*/  CS2R R14, SRZ ;  /* 0x00000000000e7805 */ /* 0x000fe2000001ff00 */
[----:B------:R-:W-:Y:S01]  /*0090*/  ULDC.64 UR6, c[0x0][0x208] ;  /* 0x0000820000067ab9 */ /* 0x000fe20000000a00 */
[----:B0-----:R-:W-:Y:S02]  /*00a0*/  VIADD R1, R1, 0xfffffff8 ;  /* 0xfffffff801017836 */ /* 0x001fe40000000000 */
[----:B-1----:R-:W-:Y:S02]  /*00b0*/  IMAD.SHL.U32 R7, R37, 0x8, RZ ;  /* 0x0000000825077824 */ /* 0x002fe400078e00ff */
[----:B---3--:R-:W-:-:S03]  /*00c0*/  IMAD.SHL.U32 R36, R6, 0x400, RZ ;  /* 0x0000040006247824 */ /* 0x008fc600078e00ff */
[----:B------:R-:W-:-:S04]  /*00d0*/  LOP3.LUT R7, R7, 0x3f8, RZ, 0xc0, !PT ;  /* 0x000003f807077812 */ /* 0x000fc800078ec0ff */
[----:B------:R-:W-:-:S04]  /*00e0*/  LOP3.LUT R2, R36, R7, RZ, 0xfc, !PT ;  /* 0x0000000724027212 */ /* 0x000fc800078efcff */
[----:B------:R-:W-:Y:S01]  /*00f0*/  SHF.R.S32.HI R3, RZ, 0x1f, R2 ;  /* 0x0000001fff037819 */ /* 0x000fe20000011402 */
[----:B------:R-:W-:-:S03]  /*0100*/  IMAD.HI R8, R2, 0x3e0f83e1, RZ ;  /* 0x3e0f83e102087827 */ /* 0x000fc600078e02ff */
[----:B------:R-:W-:Y:S02]  /*0110*/  LEA.HI R3, R3, R2, RZ, 0x8 ;  /* 0x0000000203037211 */ /* 0x000fe400078f40ff */
[----:B------:R-:W-:Y:S02]  /*0120*/  SHF.R.U32.HI R9, RZ, 0x1f, R8 ;  /* 0x0000001fff097819 */ /* 0x000fe40000011608 */
[----:B------:R-:W-:Y:S02]  /*0130*/  SHF.R.S32.HI R0, RZ, 0x8, R3 ;  /* 0x00000008ff007819 */ /* 0x000fe40000011403 */
[----:B------:R-:W-:-:S03]  /*0140*/  LEA.HI.SX32 R8, R8, R9, 0x15 ;  /* 0x0000000908087211 */ /* 0x000fc600078faaff */
[----:B------:R-:W-:-:S05]  /*0150*/  IMAD.HI R4, R0, 0x3e0f83e1, RZ ;  /* 0x3e0f83e100047827 */ /* 0x000fca00078e02ff */
[----:B------:R-:W-:-:S04]  /*0160*/  SHF.R.U32.HI R5, RZ, 0x1f, R4 ;  /* 0x0000001fff057819 */ /* 0x000fc80000011604 */
[----:B------:R-:W-:-:S05]  /*0170*/  LEA.HI R5, R4, R5, RZ, 0x1d ;  /* 0x0000000504057211 */ /* 0x000fca00078fe8ff */
[----:B------:R-:W-:-:S04]  /*0180*/  IMAD R5, R5, -0x21, R0 ;  /* 0xffffffdf05057824 */ /* 0x000fc800078e0200 */
[----:B------:R-:W-:Y:S01]  /*0190*/  IMAD R4, R8, 0x42, R5 ;  /* 0x0000004208047824 */ /* 0x000fe200078e0205 */
[----:B------:R-:W-:-:S03]  /*01a0*/  LOP3.LUT R5, R3, 0xffffff00, RZ, 0xc0, !PT ;  /* 0xffffff0003057812 */ /* 0x000fc600078ec0ff */
[----:B------:R-:W-:Y:S02]  /*01b0*/  IMAD.SHL.U32 R4, R4, 0x200, RZ ;  /* 0x0000020004047824 */ /* 0x000fe400078e00ff */
[----:B------:R-:W-:-:S03]  /*01c0*/  IMAD.IADD R5, R2, 0x1, -R5 ;  /* 0x0000000102057824 */ /* 0x000fc600078e0a05 */
[--C-:B------:R-:W-:Y:S01]  /*01d0*/  SHF.R.S32.HI R22, RZ, 0x1f, R4.reuse ;  /* 0x0000001fff167819 */ /* 0x100fe20000011404 */
[----:B------:R-:W-:Y:S01]  /*01e0*/  IMAD.IADD R20, R5, 0x1, R4 ;  /* 0x0000000105147824 */ /* 0x000fe200078e0204 */
[----:B------:R-:W-:-:S03]  /*01f0*/  IADD3 R0, P0, R5, R4, RZ ;  /* 0x0000000405007210 */ /* 0x000fc60007f1e0ff */
[----:B--2---:R-:W-:Y:S01]  /*0200*/  IMAD.WIDE R20, R20, 0x4, R30 ;  /* 0x0000000414147825 */ /* 0x004fe200078e021e */
[----:B------:R-:W-:Y:S02]  /*0210*/  LEA.HI.X.SX32 R3, R5, R22, 0x1, P0 ;  /* 0x0000001605037211 */ /* 0x000fe400000f0eff */
[----:B------:R-:W-:Y:S02]  /*0220*/  ISETP.GE.AND P0, PT, R2, 0x110400, PT ;  /* 0x001104000200780c */ /* 0x000fe40003f06270 */
[----:B------:R-:W-:-:S04]  /*0230*/  LEA R26, P1, R0, UR4, 0x2 ;  /* 0x00000004001a7c11 */ /* 0x000fc8000f8210ff */
[----:B------:R-:W-:Y:S01]  /*0240*/  LEA.HI.X R27, R0, UR5, R3, 0x2, P1 ;  /* 0x00000005001b7c11 */ /* 0x000fe200088f1403 */
[----:B------:R-:W-:-:S06]  /*0250*/  VIADD R28, R4, 0x4200 ;  /* 0x00004200041c7836 */ /* 0x000fcc0000000000 */
[----:B------:R0:W2:Y:S04]  /*0260*/  @!P0 LDG.E.128 R16, desc[UR6][R20.64] ;  /* 0x0000000614108981 */ /* 0x0000a8000c1e1d00 */
[----:B------:R-:W2:Y:S01]  /*0270*/  @!P0 LDG.E.128 R12, desc[UR6][R26.64+0x400] ;  /* 0x000400061a0c8981 */ /* 0x000ea2000c1e1d00 */
[----:B------:R-:W-:Y:S01]  /*0280*/  IMAD.IADD R24, R5, 0x1, R28 ;  /* 0x0000000105187824 */ /* 0x000fe200078e021c */
[----:B------:R-:W-:Y:S02]  /*0290*/  CS2R R8, SRZ ;  /* 0x0000000000087805 */ /* 0x000fe4000001ff00 */
[----:B------:R-:W-:Y:S01]  /*02a0*/  CS2R R10, SRZ ;  /* 0x00000000000a7805 */ /* 0x000fe2000001ff00 */
[----:B------:R-:W-:-:S05]  /*02b0*/  IMAD.WIDE R24, R24, 0x4, R30 ;  /* 0x0000000418187825 */ /* 0x000fca00078e021e */
[----:B------:R-:W3:Y:S01]  /*02c0*/  @!P0 LDG.E.128 R8, desc[UR6][R24.64] ;  /* 0x0000000618088981 */ /* 0x000ee2000c1e1d00 */
[----:B0-----:R-:W-:Y:S02]  /*02d0*/  SHF.R.S32.HI R20, RZ, 0x15, R6 ;  /* 0x00000015ff147819 */ /* 0x001fe40000011406 */
[----:B------:R-:W-:Y:S02]  /*02e0*/  LOP3.LUT R7, R36, 0x4, R7, 0xfe, !PT ;  /* 0x0000000424077812 */ /* 0x000fe400078efe07 */
[----:B--2---:R-:W-:Y:S02]  /*02f0*/  FSETP.GT.AND P6, PT, R15, R19, PT ;  /* 0x000000130f00720b */ /* 0x004fe40003fc4000 */
[----:B------:R-:W-:Y:S02]  /*0300*/  FSETP.GT.AND P5, PT, R14, R18, PT ;  /* 0x000000120e00720b */ /* 0x000fe40003fa4000 */
[----:B------:R-:W-:Y:S02]  /*0310*/  FSETP.GT.AND P4, PT, R13, R17, PT ;  /* 0x000000110d00720b */ /* 0x000fe40003f84000 */
[----:B------:R-:W-:-:S02]  /*0320*/  FSETP.NAN.AND P2, PT, R15, R15, PT ;  /* 0x0000000f0f00720b */ /* 0x000fc40003f48000 */
[----:B------:R-:W-:Y:S02]  /*0330*/  FSETP.NAN.AND P1, PT, R14, R14, PT ;  /* 0x0000000e0e00720b */ /* 0x000fe40003f28000 */
[----:B------:R-:W-:Y:S02]  /*0340*/  FSETP.GT.AND P3, PT, R12, R16, PT ;  /* 0x000000100c00720b */ /* 0x000fe40003f64000 */
[----:B------:R-:W-:Y:S02]  /*0350*/  P2R R3, PR, RZ, 0x20 ;  /* 0x00000020ff037803 */ /* 0x000fe40000000000 */
[----:B------:R-:W-:Y:S02]  /*0360*/  @!P6 SEL R15, R15, R19, P2 ;  /* 0x000000130f0fe207 */ /* 0x000fe40001000000 */
[----:B------:R-:W-:Y:S01]  /*0370*/  @!P5 SEL R14, R14, R18, P1 ;  /* 0x000000120e0ed207 */ /* 0x000fe20000800000 */
[----:B------:R0:W-:Y:S01]  /*0380*/  STL.64 [R1], R2 ;  /* 0x0000000201007387 */ /* 0x0001e20000100a00 */
[----:B------:R-:W-:-:S02]  /*0390*/  FSETP.NAN.AND P2, PT, R13, R13, PT ;  /* 0x0000000d0d00720b */ /* 0x000fc40003f48000 */
[----:B------:R-:W-:Y:S02]  /*03a0*/  SGXT R18, R20, 0x1 ;  /* 0x000000011412781a */ /* 0x000fe40000000200 */
[----:B------:R-:W-:Y:S02]  /*03b0*/  @!P4 SEL R13, R13, R17, P2 ;  /* 0x000000110d0dc207 */ /* 0x000fe40001000000 */
[----:B---3--:R-:W-:Y:S02]  /*03c0*/  FSETP.NAN.AND P1, PT, R8, R8, PT ;  /* 0x000000080800720b */ /* 0x008fe40003f28000 */
[----:B------:R-:W-:Y:S02]  /*03d0*/  LEA.HI R18, R18, R7, RZ, 0x8 ;  /* 0x0000000712127211 */ /* 0x000fe400078f40ff */
[----:B------:R-:W-:Y:S01]  /*03e0*/  FSETP.NAN.AND P2, PT, R12, R12, PT ;  /* 0x0000000c0c00720b */ /* 0x000fe20003f48000 */
[----:B0-----:R-:W0:Y:S01]  /*03f0*/  LDC.64 R2, c[0x0][0x210] ;  /* 0x00008400ff027b82 */ /* 0x001e220000000a00 */
[----:B------:R-:W-:-:S02]  /*0400*/  LOP3.LUT R18, R18, 0xffffff00, RZ, 0xc0, !PT ;  /* 0xffffff0012127812 */ /* 0x000fc400078ec0ff */
[----:B------:R-:W-:Y:S02]  /*0410*/  @!P3 SEL R12, R12, R16, P2 ;  /* 0x000000100c0cb207 */ /* 0x000fe40001000000 */
[----:B------:R-:W-:Y:S01]  /*0420*/  P2R R6, PR, RZ, 0x8 ;  /* 0x00000008ff067803 */ /* 0x000fe20000000000 */
[----:B------:R-:W-:Y:S01]  /*0430*/  IMAD.IADD R7, R7, 0x1, -R18 ;  /* 0x0000000107077824 */ /* 0x000fe200078e0a12 */
[----:B------:R-:W-:Y:S02]  /*0440*/  FSETP.GEU.AND P3, PT, R12, R8, PT ;  /* 0x000000080c00720b */ /* 0x000fe40003f6e000 */
[----:B------:R-:W-:Y:S02]  /*0450*/  CS2R R18, SRZ ;  /* 0x0000000000127805 */ /* 0x000fe4000001ff00 */
[----:B------:R-:W-:Y:S01]  /*0460*/  FSETP.GEU.AND P2, PT, R13, R9, PT ;  /* 0x000000090d00720b */ /* 0x000fe20003f4e000 */
[----:B------:R-:W-:Y:S01]  /*0470*/  IMAD.IADD R26, R7, 0x1, R4 ;  /* 0x00000001071a7824 */ /* 0x000fe200078e0204 */
[----:B------:R-:W-:-:S02]  /*0480*/  @!P1 SEL R8, R8, R12, !P3 ;  /* 0x0000000c08089207 */ /* 0x000fc40005800000 */
[----:B------:R-:W-:Y:S02]  /*0490*/  IADD3 R12, P1, R7, R4, RZ ;  /* 0x00000004070c7210 */ /* 0x000fe40007f3e0ff */
[----:B------:R-:W-:Y:S02]  /*04a0*/  P2R R21, PR, RZ, 0x4 ;  /* 0x00000004ff157803 */ /* 0x000fe40000000000 */
[----:B------:R-:W-:Y:S02]  /*04b0*/  LEA.HI.X.SX32 R17, R7, R22, 0x1, P1 ;  /* 0x0000001607117211 */ /* 0x000fe400008f0eff */
[C---:B------:R-:W-:Y:S02]  /*04c0*/  LEA R22, P1, R12.reuse, UR4, 0x2 ;  /* 0x000000040c167c11 */ /* 0x040fe4000f8210ff */
[----:B------:R-:W-:Y:S02]  /*04d0*/  P2R R20, PR, RZ, 0x8 ;  /* 0x00000008ff147803 */ /* 0x000fe40000000000 */
[----:B------:R-:W-:-:S02]  /*04e0*/  LEA.HI.X R23, R12, UR5, R17, 0x2, P1 ;  /* 0x000000050c177c11 */ /* 0x000fc400088f1411 */
[----:B------:R-:W-:Y:S02]  /*04f0*/  CS2R R16, SRZ ;  /* 0x0000000000107805 */ /* 0x000fe4000001ff00 */
[C---:B------:R-:W-:Y:S01]  /*0500*/  FSETP.NAN.AND P1, PT, R9.reuse, R9, PT ;  /* 0x000000090900720b */ /* 0x040fe20003f28000 */
[----:B0-----:R-:W-:Y:S01]  /*0510*/  IMAD.WIDE R26, R26, 0x4, R2 ;  /* 0x000000041a1a7825 */ /* 0x001fe200078e0202 */
[----:B------:R-:W-:Y:S02]  /*0520*/  P2R R31, PR, RZ, 0x10 ;  /* 0x00000010ff1f7803 */ /* 0x000fe40000000000 */
[----:B------:R-:W-:Y:S02]  /*0530*/  P2R R0, PR, RZ, 0x40 ;  /* 0x00000040ff007803 */ /* 0x000fe40000000000 */
[----:B------:R-:W2:Y:S07]  /*0540*/  @!P0 LDG.E.128 R16, desc[UR6][R26.64] ;  /* 0x000000061a108981 */ /* 0x000eae000c1e1d00 */
[----:B------:R-:W-:-:S02]  /*0550*/  @!P1 SEL R9, R9, R13, !P2 ;  /* 0x0000000d09099207 */ /* 0x000fc40005000000 */
[----:B------:R-:W-:Y:S02]  /*0560*/  CS2R R12, SRZ ;  /* 0x00000000000c7805 */ /* 0x000fe4000001ff00 */
[-C--:B------:R-:W-:Y:S02]  /*0570*/  FSETP.NAN.AND P1, PT, R10, R10.reuse, PT ;  /* 0x0000000a0a00720b */ /* 0x080fe40003f28000 */
[----:B------:R-:W-:-:S04]  /*0580*/  FSETP.GEU.AND P2, PT, R14, R10, PT ;  /* 0x0000000a0e00720b */ /* 0x000fc80003f4e000 */
[----:B------:R-:W-:-:S07]  /*0590*/  P2R R24, PR, RZ, 0x4 ;  /* 0x00000004ff187803 */ /* 0x000fce0000000000 */
[----:B------:R-:W-:Y:S02]  /*05a0*/  @!P1 SEL R10, R10, R14, !P2 ;  /* 0x0000000e0a0a9207 */ /* 0x000fe40005000000 */
[-C--:B------:R-:W-:Y:S02]  /*05b0*/  FSETP.NAN.AND P1, PT, R11, R11.reuse, PT ;  /* 0x0000000b0b00720b */ /* 0x080fe40003f28000 */
[----:B------:R-:W-:-:S04]  /*05c0*/  FSETP.GEU.AND P2, PT, R15, R11, PT ;  /* 0x0000000b0f00720b */ /* 0x000fc80003f4e000 */
[----:B------:R-:W-:-:S07]  /*05d0*/  P2R R25, PR, RZ, 0x4 ;  /* 0x00000004ff197803 */ /* 0x000fce0000000000 */
[----:B------:R-:W-:Y:S02]  /*05e0*/  @!P1 SEL R11, R11, R15, !P2 ;  /* 0x0000000f0b0b9207 */ /* 0x000fe40005000000 */
[----:B------:R-:W-:-:S06]  /*05f0*/  CS2R R14, SRZ ;  /* 0x00000000000e7805 */ /* 0x000fcc000001ff00 */
[----:B------:R0:W2:Y:S02]  /*0600*/  @!P0 LDG.E.128 R12, desc[UR6][R22.64+0x400] ;  /* 0x00040006160c8981 */ /* 0x0000a4000c1e1d00 */
[----:B0-----:R-:W-:-:S04]  /*0610*/  IMAD.IADD R22, R7, 0x1, R28 ;  /* 0x0000000107167824 */ /* 0x001fc800078e021c */
[----:B------:R-:W-:Y:S01]  /*0620*/  IMAD.WIDE R22, R22, 0x4, R2 ;  /* 0x0000000416167825 */ /* 0x000fe200078e0202 */
[C---:B--2---:R-:W-:Y:S02]  /*0630*/  FSETP.GT.AND P2, PT, R15.reuse, R19, PT ;  /* 0x000000130f00720b */ /* 0x044fe40003f44000 */
[----:B------:R-:W-:Y:S02]  /*0640*/  FSETP.NAN.AND P1, PT, R15, R15, PT ;  /* 0x0000000f0f00720b */ /* 0x000fe40003f28000 */
[----:B------:R-:W-:-:S09]  /*0650*/  P2R R26, PR, RZ, 0x4 ;  /* 0x00000004ff1a7803 */ /* 0x000fd20000000000 */
[----:B------:R-:W-:Y:S02]  /*0660*/  @!P2 SEL R15, R15, R19, P1 ;  /* 0x000000130f0fa207 */ /* 0x000fe40000800000 */
[C---:B------:R-:W-:Y:S02]  /*0670*/  FSETP.GT.AND P2, PT, R14.reuse, R18, PT ;  /* 0x000000120e00720b */ /* 0x040fe40003f44000 */
        /* <DEDUP_REMOVED lines=9> */
[----:B------:R-:W-:-:S09]  /*0710*/  CS2R R18, SRZ ;  /* 0x0000000000127805 */ /* 0x000fd2000001ff00 */
[----:B------:R-:W-:Y:S02]  /*0720*/  @!P2 SEL R12, R12, R16, P1 ;  /* 0x000000100c0ca207 */ /* 0x000fe40000800000 */
[----:B------:R-:W-:-:S06]  /*0730*/  CS2R R16, SRZ ;  /* 0x0000000000107805 */ /* 0x000fcc000001ff00 */
[----:B------:R-:W2:Y:S01]  /*0740*/  @!P0 LDG.E.128 R16, desc[UR6][R22.64] ;  /* 0x0000000616108981 */ /* 0x000ea2000c1e1d00 */
[----:B------:R-:W-:Y:S01]  /*0750*/  P2R R30, PR, RZ, 0x4 ;  /* 0x00000004ff1e7803 */ /* 0x000fe20000000000 */
[----:B------:R-:W-:-:S04]  /*0760*/  VIADD R34, R4, 0x4300 ;  /* 0x0000430004227836 */ /* 0x000fc80000000000 */
[----:B------:R-:W-:-:S04]  /*0770*/  IMAD.IADD R5, R5, 0x1, R34 ;  /* 0x0000000105057824 */ /* 0x000fc800078e0222 */
[----:B------:R-:W-:Y:S02]  /*0780*/  IMAD.WIDE R4, R5, 0x4, R2 ;  /* 0x0000000405047825 */ /* 0x000fe400078e0202 */
[----:B------:R-:W3:Y:S01]  /*0790*/  LDL.LU.64 R2, [R1] ;  /* 0x0000000001027983 */ /* 0x000ee20000300a00 */
[-C--:B--2---:R-:W-:Y:S02]  /*07a0*/  FSETP.NAN.AND P1, PT, R16, R16.reuse, PT ;  /* 0x000000101000720b */ /* 0x084fe40003f28000 */
[----:B------:R-:W-:Y:S02]  /*07b0*/  FSETP.NAN.AND P3, PT, R17, R17, PT ;  /* 0x000000111100720b */ /* 0x000fe40003f68000 */
[----:B------:R-:W-:-:S09]  /*07c0*/  FSETP.GEU.AND P2, PT, R12, R16, PT ;  /* 0x000000100c00720b */ /* 0x000fd20003f4e000 */
[----:B------:R-:W-:Y:S02]  /*07d0*/  @!P1 SEL R16, R16, R12, !P2 ;  /* 0x0000000c10109207 */ /* 0x000fe40005000000 */
[----:B------:R-:W-:-:S04]  /*07e0*/  FSETP.GEU.AND P1, PT, R13, R17, PT ;  /* 0x000000110d00720b */ /* 0x000fc80003f2e000 */
[----:B------:R-:W-:Y:S02]  /*07f0*/  @!P3 SEL R17, R17, R13, !P1 ;  /* 0x0000000d1111b207 */ /* 0x000fe40004800000 */
[-C--:B------:R-:W-:Y:S02]  /*0800*/  FSETP.NAN.AND P3, PT, R18, R18.reuse, PT ;  /* 0x000000121200720b */ /* 0x080fe40003f68000 */
[----:B------:R-:W-:Y:S02]  /*0810*/  FSETP.GEU.AND P4, PT, R14, R18, PT ;  /* 0x000000120e00720b */ /* 0x000fe40003f8e000 */
[----:B------:R-:W-:-:S09]  /*0820*/  P2R R23, PR, RZ, 0x2 ;  /* 0x00000002ff177803 */ /* 0x000fd20000000000 */
[----:B------:R-:W-:Y:S02]  /*0830*/  @!P3 SEL R18, R18, R14, !P4 ;  /* 0x0000000e1212b207 */ /* 0x000fe40006000000 */
[-C--:B------:R-:W-:Y:S02]  /*0840*/  FSETP.NAN.AND P3, PT, R19, R19.reuse, PT ;  /* 0x000000131300720b */ /* 0x080fe40003f68000 */
[----:B------:R-:W-:Y:S02]  /*0850*/  FSETP.GEU.AND P1, PT, R15, R19, PT ;  /* 0x000000130f00720b */ /* 0x000fe40003f2e000 */
[----:B------:R-:W-:-:S09]  /*0860*/  CS2R R12, SRZ ;  /* 0x00000000000c7805 */ /* 0x000fd2000001ff00 */
[----:B------:R-:W-:Y:S02]  /*0870*/  @!P3 SEL R19, R19, R15, !P1 ;  /* 0x0000000f1313b207 */ /* 0x000fe40004800000 */
[----:B------:R-:W-:-:S06]  /*0880*/  CS2R R14, SRZ ;  /* 0x00000000000e7805 */ /* 0x000fcc000001ff00 */
[----:B------:R0:W2:Y:S01]  /*0890*/  @!P0 LDG.E.128 R12, desc[UR6][R4.64] ;  /* 0x00000006040c8981 */ /* 0x0000a2000c1e1d00 */
[----:B------:R-:W-:Y:S01]  /*08a0*/  P2R R32, PR, RZ, 0x2 ;  /* 0x00000002ff207803 */ /* 0x000fe20000000000 */
[----:B0-----:R-:W0:Y:S01]  /*08b0*/  LDC.64 R4, c[0x0][0x210] ;  /* 0x00008400ff047b82 */ /* 0x001e220000000a00 */
[----:B------:R-:W-:Y:S02]  /*08c0*/  P2R R22, PR, RZ, 0x4 ;  /* 0x00000004ff167803 */ /* 0x000fe40000000000 */
[----:B------:R-:W-:Y:S02]  /*08d0*/  ISETP.NE.AND P2, PT, R25, RZ, PT ;  /* 0x000000ff1900720c */ /* 0x000fe40003f45270 */
[-C--:B--2---:R-:W-:Y:S02]  /*08e0*/  FSETP.NAN.AND P3, PT, R12, R12.reuse, PT ;  /* 0x0000000c0c00720b */ /* 0x084fe40003f68000 */
[----:B------:R-:W-:-:S11]  /*08f0*/  FSETP.GEU.AND P1, PT, R8, R12, PT ;  /* 0x0000000c0800720b */ /* 0x000fd60003f2e000 */
[----:B------:R-:W-:Y:S02]  /*0900*/  @!P3 SEL R12, R12, R8, !P1 ;  /* 0x000000080c0cb207 */ /* 0x000fe40004800000 */
[-C--:B------:R-:W-:Y:S02]  /*0910*/  FSETP.NAN.AND P3, PT, R13, R13.reuse, PT ;  /* 0x0000000d0d00720b */ /* 0x080fe40003f68000 */
[----:B------:R-:W-:Y:S02]  /*0920*/  P2R R33, PR, RZ, 0x2 ;  /* 0x00000002ff217803 */ /* 0x000fe40000000000 */
[----:B------:R-:W-:-:S09]  /*0930*/  FSETP.GEU.AND P1, PT, R9, R13, PT ;  /* 0x0000000d0900720b */ /* 0x000fd20003f2e000 */
[----:B------:R-:W-:Y:S02]  /*0940*/  @!P3 SEL R13, R13, R9, !P1 ;  /* 0x000000090d0db207 */ /* 0x000fe40004800000 */
[-C--:B------:R-:W-:Y:S02]  /*0950*/  FSETP.NAN.AND P3, PT, R14, R14.reuse, PT ;  /* 0x0000000e0e00720b */ /* 0x080fe40003f68000 */
[----:B------:R-:W-:Y:S02]  /*0960*/  P2R R8, PR, RZ, 0x2 ;  /* 0x00000002ff087803 */ /* 0x000fe40000000000 */
[----:B------:R-:W-:-:S09]  /*0970*/  FSETP.GEU.AND P1, PT, R10, R14, PT ;  /* 0x0000000e0a00720b */ /* 0x000fd20003f2e000 */
[----:B------:R-:W-:Y:S02]  /*0980*/  @!P3 SEL R14, R14, R10, !P1 ;  /* 0x0000000a0e0eb207 */ /* 0x000fe40004800000 */
[-C--:B------:R-:W-:Y:S02]  /*0990*/  FSETP.NAN.AND P3, PT, R15, R15.reuse, PT ;  /* 0x0000000f0f00720b */ /* 0x080fe40003f68000 */
[----:B------:R-:W-:Y:S02]  /*09a0*/  P2R R9, PR, RZ, 0x2 ;  /* 0x00000002ff097803 */ /* 0x000fe40000000000 */
[----:B------:R-:W-:-:S04]  /*09b0*/  FSETP.GEU.AND P1, PT, R11, R15, PT ;  /* 0x0000000f0b00720b */ /* 0x000fc80003f2e000 */
[----:B------:R-:W-:-:S05]  /*09c0*/  P2R R10, PR, RZ, 0x2 ;  /* 0x00000002ff0a7803 */ /* 0x000fca0000000000 */
[----:B------:R-:W-:Y:S02]  /*09d0*/  @!P3 SEL R15, R15, R11, !P1 ;  /* 0x0000000b0f0fb207 */ /* 0x000fe40004800000 */
[----:B------:R-:W-:-:S04]  /*09e0*/  ISETP.NE.AND P1, PT, R24, RZ, PT ;  /* 0x000000ff1800720c */ /* 0x000fc80003f25270 */
[----:B------:R-:W-:Y:S02]  /*09f0*/  P2R R11, PR, RZ, 0x2 ;  /* 0x00000002ff0b7803 */ /* 0x000fe40000000000 */
        /* <DEDUP_REMOVED lines=14> */
[----:B---3--:R-:W-:Y:S01]  /*0ae0*/  ISETP.NE.AND P1, PT, R3, RZ, PT ;  /* 0x000000ff0300720c */ /* 0x008fe20003f25270 */
[----:B------:R-:W-:-:S03]  /*0af0*/  IMAD.IADD R24, R7, 0x1, R34 ;  /* 0x0000000107187824 */ /* 0x000fc600078e0222 */
[----:B------:R-:W-:Y:S02]  /*0b00*/  P2R R3, PR, RZ, 0x2 ;  /* 0x00000002ff037803 */ /* 0x000fe40000000000 */
[----:B------:R-:W-:Y:S01]  /*0b10*/  ISETP.NE.AND P1, PT, R31, RZ, PT ;  /* 0x000000ff1f00720c */ /* 0x000fe20003f25270 */
[----:B0-----:R-:W-:Y:S01]  /*0b20*/  IMAD.WIDE R24, R24, 0x4, R4 ;  /* 0x0000000418187825 */ /* 0x001fe200078e0204 */
[----:B------:R-:W-:Y:S02]  /*0b30*/  CS2R R4, SRZ ;  /* 0x0000000000047805 */ /* 0x000fe4000001ff00 */
[----:B------:R-:W-:Y:S02]  /*0b40*/  P2R R31, PR, RZ, 0x2 ;  /* 0x00000002ff1f7803 */ /* 0x000fe40000000000 */
[----:B------:R-:W-:Y:S02]  /*0b50*/  ISETP.NE.AND P1, PT, R6, RZ, PT ;  /* 0x000000ff0600720c */ /* 0x000fe40003f25270 */
[----:B------:R-:W-:-:S06]  /*0b60*/  CS2R R6, SRZ ;  /* 0x0000000000067805 */ /* 0x000fcc000001ff00 */
[----:B------:R0:W2:Y:S01]  /*0b70*/  @!P0 LDG.E.128 R4, desc[UR6][R24.64] ;  /* 0x0000000618048981 */ /* 0x0000a2000c1e1d00 */
[----:B------:R-:W-:Y:S02]  /*0b80*/  P2R R28, PR, RZ, 0x10 ;  /* 0x00000010ff1c7803 */ /* 0x000fe40000000000 */
[----:B------:R-:W-:Y:S02]  /*0b90*/  P2R R35, PR, RZ, 0x2 ;  /* 0x00000002ff237803 */ /* 0x000fe40000000000 */
[----:B0-----:R-:W-:Y:S02]  /*0ba0*/  P2R R24, PR, RZ, 0x1 ;  /* 0x00000001ff187803 */ /* 0x001fe40000000000 */
[----:B------:R-:W-:-:S04]  /*0bb0*/  ISETP.NE.AND P0, PT, R8, RZ, PT ;  /* 0x000000ff0800720c */ /* 0x000fc80003f05270 */
[----:B------:R-:W-:Y:S02]  /*0bc0*/  P2R R8, PR, RZ, 0x1 ;  /* 0x00000001ff087803 */ /* 0x000fe40000000000 */
[----:B------:R-:W-:-:S04]  /*0bd0*/  ISETP.NE.AND P0, PT, R33, RZ, PT ;  /* 0x000000ff2100720c */ /* 0x000fc80003f05270 */
[----:B------:R-:W-:Y:S02]  /*0be0*/  P2R R25, PR, RZ, 0x1 ;  /* 0x00000001ff197803 */ /* 0x000fe40000000000 */
[----:B------:R-:W-:-:S04]  /*0bf0*/  ISETP.NE.AND P0, PT, R32, RZ, PT ;  /* 0x000000ff2000720c */ /* 0x000fc80003f05270 */
[----:B------:R-:W-:Y:S02]  /*0c00*/  P2R R32, PR, RZ, 0x1 ;  /* 0x00000001ff207803 */ /* 0x000fe40000000000 */
[----:B------:R-:W-:Y:S01]  /*0c10*/  ISETP.NE.AND P0, PT, R28, RZ, PT ;  /* 0x000000ff1c00720c */ /* 0x000fe20003f05270 */
[----:B------:R-:W0:Y:S01]  /*0c20*/  S2UR UR5, SR_CgaCtaId ;  /* 0x00000000000579c3 */ /* 0x000e220000008800 */
[----:B------:R-:W-:Y:S01]  /*0c30*/  UMOV UR4, 0x400 ;  /* 0x0000040000047882 */ /* 0x000fe20000000000 */
[----:B------:R-:W-:Y:S01]  /*0c40*/  IMAD.SHL.U32 R37, R37, 0x4, RZ ;  /* 0x0000000425257824 */ /* 0x000fe200078e00ff */
[----:B0-----:R-:W-:-:S04]  /*0c50*/  UPRMT UR4, UR5, 0x654, UR4 ;  /* 0x0000065405047896 */ /* 0x001fc80008000004 */
[----:B------:R-:W-:Y:S02]  /*0c60*/  LOP3.LUT R37, R37, 0x1fc, RZ, 0xc0, !PT ;  /* 0x000001fc25257812 */ /* 0x000fe400078ec0ff */
[-C--:B--2---:R-:W-:Y:S02]  /*0c70*/  FSETP.NAN.AND P4, PT, R4, R4.reuse, PT ;  /* 0x000000040400720b */ /* 0x084fe40003f88000 */
[----:B------:R-:W-:Y:S02]  /*0c80*/  FSETP.NAN.AND P5, PT, R5, R5, PT ;  /* 0x000000050500720b */ /* 0x000fe40003fa8000 */
[----:B------:R-:W-:Y:S02]  /*0c90*/  FSETP.GEU.AND P3, PT, R16, R4, PT ;  /* 0x000000041000720b */ /* 0x000fe40003f6e000 */
[----:B------:R-:W-:Y:S02]  /*0ca0*/  FSETP.NAN.AND P6, PT, R6, R6, PT ;  /* 0x000000060600720b */ /* 0x000fe40003fc8000 */
[----:B------:R-:W-:-:S05]  /*0cb0*/  FSETP.NAN.AND P1, PT, R7, R7, PT ;  /* 0x000000070700720b */ /* 0x000fca0003f28000 */
[----:B------:R-:W-:Y:S02]  /*0cc0*/  @!P4 SEL R4, R4, R16, !P3 ;  /* 0x000000100404c207 */ /* 0x000fe40005800000 */
[----:B------:R-:W-:-:S04]  /*0cd0*/  FSETP.GEU.AND P4, PT, R17, R5, PT ;  /* 0x000000051100720b */ /* 0x000fc80003f8e000 */
[----:B------:R-:W-:Y:S02]  /*0ce0*/  @!P5 SEL R5, R5, R17, !P4 ;  /* 0x000000110505d207 */ /* 0x000fe40006000000 */
[----:B------:R-:W-:-:S04]  /*0cf0*/  FSETP.GEU.AND P5, PT, R18, R6, PT ;  /* 0x000000061200720b */ /* 0x000fc80003fae000 */
[----:B------:R-:W-:Y:S02]  /*0d00*/  @!P6 SEL R6, R6, R18, !P5 ;  /* 0x000000120606e207 */ /* 0x000fe40006800000 */
[----:B------:R-:W-:-:S04]  /*0d10*/  FSETP.GEU.AND P6, PT, R19, R7, PT ;  /* 0x000000071300720b */ /* 0x000fc80003fce000 */
[----:B------:R-:W-:Y:S02]  /*0d20*/  @!P1 SEL R7, R7, R19, !P6 ;  /* 0x0000001307079207 */ /* 0x000fe40007000000 */
[----:B------:R-:W-:-:S04]  /*0d30*/  ISETP.NE.AND P1, PT, R35, RZ, PT ;  /* 0x000000ff2300720c */ /* 0x000fc80003f25270 */
[----:B------:R-:W-:Y:S02]  /*0d40*/  SEL R16, RZ, 0x1, !P1 ;  /* 0x00000001ff107807 */ /* 0x000fe40004800000 */
        /* <DEDUP_REMOVED lines=15> */
[----:B------:R-:W-:Y:S02]  /*0e40*/  SEL R16, R16, 0x2, P1 ;  /* 0x0000000210107807 */ /* 0x000fe40000800000 */
[----:B------:R-:W-:Y:S02]  /*0e50*/  ISETP.NE.AND P1, PT, R21, RZ, PT ;  /* 0x000000ff1500720c */ /* 0x000fe40003f25270 */
[----:B------:R-:W-:Y:S02]  /*0e60*/  SEL R20, R18, 0x2, P2 ;  /* 0x0000000212147807 */ /* 0x000fe40001000000 */
[----:B------:R-:W-:Y:S02]  /*0e70*/  SEL R17, R17, 0x2, P1 ;  /* 0x0000000211117807 */ /* 0x000fe40000800000 */
[----:B------:R-:W-:Y:S02]  /*0e80*/  ISETP.NE.AND P1, PT, R11, RZ, PT ;  /* 0x000000ff0b00720c */ /* 0x000fe40003f25270 */
[----:B------:R-:W-:-:S02]  /*0e90*/  ISETP.NE.AND P2, PT, R22, RZ, PT ;  /* 0x000000ff1600720c */ /* 0x000fc40003f45270 */
[----:B------:R-:W-:Y:S02]  /*0ea0*/  SEL R22, R27, 0x2, P0 ;  /* 0x000000021b167807 */ /* 0x000fe40000000000 */
[----:B------:R-:W-:Y:S02]  /*0eb0*/  ISETP.NE.AND P0, PT, R32, RZ, PT ;  /* 0x000000ff2000720c */ /* 0x000fe40003f05270 */
[----:B------:R-:W-:Y:S02]  /*0ec0*/  SEL R0, R3, 0x2, P1 ;  /* 0x0000000203007807 */ /* 0x000fe40000800000 */
[----:B------:R-:W-:Y:S02]  /*0ed0*/  ISETP.NE.AND P1, PT, R23, RZ, PT ;  /* 0x000000ff1700720c */ /* 0x000fe40003f25270 */
[----:B------:R-:W-:Y:S02]  /*0ee0*/  SEL R23, R26, 0x2, P0 ;  /* 0x000000021a177807 */ /* 0x000fe40000000000 */
[----:B------:R-:W-:-:S04]  /*0ef0*/  ISETP.NE.AND P0, PT, R25, RZ, PT ;  /* 0x000000ff1900720c */ /* 0x000fc80003f05270 */
[----:B------:R-:W-:Y:S02]  /*0f00*/  SEL R26, R16, 0x3, P0 ;  /* 0x00000003101a7807 */ /* 0x000fe40000000000 */
[----:B------:R-:W-:Y:S02]  /*0f10*/  ISETP.NE.AND P0, PT, R8, RZ, PT ;  /* 0x000000ff0800720c */ /* 0x000fe40003f05270 */
[----:B------:R-:W0:Y:S01]  /*0f20*/  S2R R8, SR_TID.X ;  /* 0x0000000000087919 */ /* 0x000e220000002100 */
[----:B------:R-:W-:Y:S01]  /*0f30*/  SEL R21, R28, 0x2, P1 ;  /* 0x000000021c157807 */ /* 0x000fe20000800000 */
[----:B0-----:R-:W-:-:S05]  /*0f40*/  IMAD.SHL.U32 R8, R8, 0x8, RZ ;  /* 0x0000000808087824 */ /* 0x001fca00078e00ff */
[----:B------:R-:W-:-:S04]  /*0f50*/  LOP3.LUT R8, R8, 0x3f8, RZ, 0xc0, !PT ;  /* 0x000003f808087812 */ /* 0x000fc800078ec0ff */
[----:B------:R-:W-:-:S05]  /*0f60*/  LEA R28, R8, UR4, 0x2 ;  /* 0x00000004081c7c11 */ /* 0x000fca000f8e10ff */
[----:B------:R-:W-:Y:S04]  /*0f70*/  STS.128 [R28], R12 ;  /* 0x0000000c1c007388 */ /* 0x000fe80000000c00 */
[----:B------:R0:W-:Y:S01]  /*0f80*/  STS.128 [R28+0x10], R4 ;  /* 0x000010041c007388 */ /* 0x0001e20000000c00 */
[----:B------:R-:W-:Y:S01]  /*0f90*/  LEA R30, R37, UR4, 0x2 ;  /* 0x00000004251e7c11 */ /* 0x000fe2000f8e10ff */
[----:B------:R-:W-:Y:S01]  /*0fa0*/  ULDC.64 UR4, c[0x0][0x218] ;  /* 0x0000860000047ab9 */ /* 0x000fe20000000a00 */
[----:B------:R-:W-:Y:S01]  /*0fb0*/  SEL R3, R19, 0x2, P2 ;  /* 0x0000000213037807 */ /* 0x000fe20001000000 */
[----:B------:R-:W-:Y:S01]  /*0fc0*/  BAR.SYNC.DEFER_BLOCKING 0x0 ;  /* 0x0000000000007b1d */ /* 0x000fe20000010000 */
[----:B------:R-:W-:Y:S02]  /*0fd0*/  ISETP.NE.AND P2, PT, R10, RZ, PT ;  /* 0x000000ff0a00720c */ /* 0x000fe40003f45270 */
[----:B------:R-:W-:-:S02]  /*0fe0*/  ISETP.NE.AND P1, PT, R9, RZ, PT ;  /* 0x000000ff0900720c */ /* 0x000fc40003f25270 */
[----:B------:R-:W-:Y:S02]  /*0ff0*/  SEL R27, R17, 0x3, P0 ;  /* 0x00000003111b7807 */ /* 0x000fe40000000000 */
[----:B------:R-:W-:Y:S02]  /*1000*/  ISETP.NE.AND P0, PT, R24, RZ, PT ;  /* 0x000000ff1800720c */ /* 0x000fe40003f05270 */
[----:B------:R-:W1:Y:S01]  /*1010*/  LDC.64 R24, c[0x0][0x218] ;  /* 0x00008600ff187b82 */ /* 0x000e620000000a00 */
[----:B------:R-:W2:Y:S04]  /*1020*/  LDS.128 R8, [R30] ;  /* 0x000000001e087984 */ /* 0x000ea80000000c00 */
[----:B------:R-:W3:Y:S01]  /*1030*/  LDS.128 R16, [R30+0x800] ;  /* 0x000800001e107984 */ /* 0x000ee20000000c00 */
[----:B------:R-:W-:-:S02]  /*1040*/  LOP3.LUT R29, R36, R37, RZ, 0xfc, !PT ;  /* 0x00000025241d7212 */ /* 0x000fc400078efcff */
[----:B------:R-:W-:Y:S02]  /*1050*/  LOP3.LUT R37, R36, 0x200, R37, 0xfe, !PT ;  /* 0x0000020024257812 */ /* 0x000fe400078efe25 */
[----:B------:R-:W-:Y:S02]  /*1060*/  SEL R31, R0, 0x3, P1 ;  /* 0x00000003001f7807 */ /* 0x000fe40000800000 */
[----:B------:R-:W-:Y:S02]  /*1070*/  ISETP.GE.AND P1, PT, R29, 0x110400, PT ;  /* 0x001104001d00780c */ /* 0x000fe40003f26270 */
[----:B------:R-:W-:Y:S02]  /*1080*/  SEL R0, R3, 0x3, P3 ;  /* 0x0000000303007807 */ /* 0x000fe40001800000 */
[----:B------:R-:W-:Y:S02]  /*1090*/  ISETP.GE.AND P3, PT, R37, 0x110400, PT ;  /* 0x001104002500780c */ /* 0x000fe40003f66270 */
[----:B------:R-:W-:-:S02]  /*10a0*/  SEL R20, R20, 0x3, P2 ;  /* 0x0000000314147807 */ /* 0x000fc40001000000 */
[----:B------:R-:W-:Y:S02]  /*10b0*/  SHF.R.S32.HI R36, RZ, 0x1f, R36 ;  /* 0x0000001fff247819 */ /* 0x000fe40000011424 */
[C---:B0-----:R-:W-:Y:S01]  /*10c0*/  LEA R4, P2, R29.reuse, UR4, 0x2 ;  /* 0x000000041d047c11 */ /* 0x041fe2000f8410ff */
[----:B-1----:R-:W-:Y:S01]  /*10d0*/  IMAD.WIDE R24, R29, 0x4, R24 ;  /* 0x000000041d187825 */ /* 0x002fe200078e0218 */
[----:B------:R-:W-:Y:S02]  /*10e0*/  SEL R21, R21, 0x3, P4 ;  /* 0x0000000315157807 */ /* 0x000fe40002000000 */
[----:B------:R-:W-:Y:S01]  /*10f0*/  LEA.HI.X R5, R29, UR5, R36, 0x2, P2 ;  /* 0x000000051d057c11 */ /* 0x000fe200090f1424 */
[----:B------:R-:W-:Y:S01]  /*1100*/  ULDC.64 UR4, c[0x0][0x220] ;  /* 0x0000880000047ab9 */ /* 0x000fe20000000a00 */
[----:B------:R-:W-:Y:S02]  /*1110*/  SEL R22, R22, 0x3, P5 ;  /* 0x0000000316167807 */ /* 0x000fe40002800000 */
[----:B------:R-:W-:-:S02]  /*1120*/  SEL R23, R23, 0x3, P6 ;  /* 0x0000000317177807 */ /* 0x000fc40003000000 */
[----:B------:R-:W-:Y:S02]  /*1130*/  IADD3 R6, P2, R2, UR4, RZ ;  /* 0x0000000402067c10 */ /* 0x000fe4000ff5e0ff */
[----:B------:R-:W-:Y:S02]  /*1140*/  PRMT R27, R26, 0x3340, R27 ;  /* 0x000033401a1b7816 */ /* 0x000fe4000000001b */
[----:B------:R-:W-:Y:S02]  /*1150*/  PRMT R20, R31, 0x3340, R20 ;  /* 0x000033401f147816 */ /* 0x000fe40000000014 */
[----:B------:R-:W-:Y:S02]  /*1160*/  PRMT R21, R0, 0x3340, R21 ;  /* 0x0000334000157816 */ /* 0x000fe40000000015 */
[----:B------:R-:W-:Y:S01]  /*1170*/  PRMT R22, R22, 0x3340, R23 ;  /* 0x0000334016167816 */ /* 0x000fe20000000017 */
[----:B--2---:R0:W-:Y:S01]  /*1180*/  @!P1 STG.E.128 desc[UR6][R24.64], R8 ;  /* 0x0000000818009986 */ /* 0x0041e2000c101d06 */
[----:B------:R-:W-:-:S03]  /*1190*/  LEA.HI.X.SX32 R7, R2, UR5, 0x1, P2 ;  /* 0x0000000502077c11 */ /* 0x000fc600090f0eff */
[----:B---3--:R0:W-:Y:S01]  /*11a0*/  @!P3 STG.E.128 desc[UR6][R4.64+0x800], R16 ;  /* 0x000800100400b986 */ /* 0x0081e2000c101d06 */
[----:B------:R-:W-:Y:S02]  /*11b0*/  PRMT R20, R27, 0x5410, R20 ;  /* 0x000054101b147816 */ /* 0x000fe40000000014 */
[----:B------:R-:W-:Y:S01]  /*11c0*/  PRMT R21, R21, 0x5410, R22 ;  /* 0x0000541015157816 */ /* 0x000fe20000000016 */
[----:B0-----:R-:W-:Y:S06]  /*11d0*/  @P0 EXIT ;  /* 0x000000000000094d */ /* 0x001fec0003800000 */
[----:B------:R-:W-:Y:S01]  /*11e0*/  STG.E.64 desc[UR6][R6.64], R20 ;  /* 0x0000001406007986 */ /* 0x000fe2000c101b06 */
[----:B------:R-:W-:Y:S05]  /*11f0*/  EXIT ;  /* 0x000000000000794d */ /* 0x000fea0003800000 */
.L_x_0:
[----:B------:R-:W-:-:S00]  /*1200*/  BRA `(.L_x_0) ;  /* 0xfffffffc00fc7947 */ /* 0x000fc0000383ffff */
[----:B------:R-:W-:-:S00]  /*1210*/  NOP ;  /* 0x0000000000007918 */ /* 0x000fc00000000000 */
        /* <DEDUP_REMOVED lines=14> */
.L_x_1:


//--------------------- .nv.shared.triton_poi_fused_max_pool2d_with_indices_15 --------------------------
	.section	.nv.shared.triton_poi_fused_max_pool2d_with_indices_15,"aw",@nobits
	.sectionflags	@""
	.align	16
	.zero		1024


//--------------------- .nv.constant0.triton_poi_fused_max_pool2d_with_indices_15 --------------------------
	.section	.nv.constant0.triton_poi_fused_max_pool2d_with_indices_15,"a",@progbits
	.sectionflags	@""
	.align	4
.nv.constant0.triton_poi_fused_max_pool2d_with_indices_15:
	.zero		556
